	.headerflags	@"EF_CUDA_TEXMODE_UNIFIED EF_CUDA_64BIT_ADDRESS EF_CUDA_ACCELERATORS EF_CUDA_SM90 EF_CUDA_VIRTUAL_SM(EF_CUDA_SM90)"
	.elftype	@"ET_EXEC"


//--------------------- .nv.info                  --------------------------
	.section	.nv.info,"",@"SHT_CUDA_INFO"
	.align	4


	//----- nvinfo : EIATTR_REGCOUNT
	.align		4
        /*0000*/ 	.byte	0x04, 0x2f
        /*0002*/ 	.short	(.L_3 - .L_2)
	.align		4
.L_2:
        /*0004*/ 	.word	index@(triton_poi_fused__native_batch_norm_legit_no_training_4)
        /*0008*/ 	.word	0x00000012


	//----- nvinfo : EIATTR_MIN_STACK_SIZE
	.align		4
.L_3:
        /*000c*/ 	.byte	0x04, 0x12
        /*000e*/ 	.short	(.L_5 - .L_4)
	.align		4
.L_4:
        /*0010*/ 	.word	index@(triton_poi_fused__native_batch_norm_legit_no_training_4)
        /*0014*/ 	.word	0x00000000


	//----- nvinfo : EIATTR_FRAME_SIZE
	.align		4
.L_5:
        /*0018*/ 	.byte	0x04, 0x11
        /*001a*/ 	.short	(.L_7 - .L_6)
	.align		4
.L_6:
        /*001c*/ 	.word	index@(triton_poi_fused__native_batch_norm_legit_no_training_4)
        /*0020*/ 	.word	0x00000000


	//----- nvinfo : EIATTR_MIN_STACK_SIZE
	.align		4
.L_7:
        /*0024*/ 	.byte	0x04, 0x12
        /*0026*/ 	.short	(.L_9 - .L_8)
	.align		4
.L_8:
        /*0028*/ 	.word	index@(triton_poi_fused__native_batch_norm_legit_no_training_4)
        /*002c*/ 	.word	0x00000000
.L_9:


//--------------------- .nv.info.triton_poi_fused__native_batch_norm_legit_no_training_4 --------------------------
	.section	.nv.info.triton_poi_fused__native_batch_norm_legit_no_training_4,"",@"SHT_CUDA_INFO"
	.sectionflags	@""
	.align	4


	//----- nvinfo : EIATTR_CUDA_API_VERSION
	.align		4
        /*0000*/ 	.byte	0x04, 0x37
        /*0002*/ 	.short	(.L_11 - .L_10)
.L_10:
        /*0004*/ 	.word	0x0000007c


	//----- nvinfo : EIATTR_KPARAM_INFO
	.align		4
.L_11:
        /*0008*/ 	.byte	0x04, 0x17
        /*000a*/ 	.short	(.L_13 - .L_12)
.L_12:
        /*000c*/ 	.word	0x00000000
        /*0010*/ 	.short	0x0006
        /*0012*/ 	.short	0x0030
        /*0014*/ 	.byte	0x00, 0xf0, 0x11, 0x00


	//----- nvinfo : EIATTR_KPARAM_INFO
	.align		4
.L_13:
        /*0018*/ 	.byte	0x04, 0x17
        /*001a*/ 	.short	(.L_15 - .L_14)
.L_14:
        /*001c*/ 	.word	0x00000000
        /*0020*/ 	.short	0x0005
        /*0022*/ 	.short	0x0028
        /*0024*/ 	.byte	0x00, 0xf4, 0x21, 0x00


	//----- nvinfo : EIATTR_KPARAM_INFO
	.align		4
.L_15:
        /*0028*/ 	.byte	0x04, 0x17
        /*002a*/ 	.short	(.L_17 - .L_16)
.L_16:
        /*002c*/ 	.word	0x00000000
        /*0030*/ 	.short	0x0004
        /*0032*/ 	.short	0x0020
        /*0034*/ 	.byte	0x00, 0xf4, 0x21, 0x00


	//----- nvinfo : EIATTR_KPARAM_INFO
	.align		4
.L_17:
        /*0038*/ 	.byte	0x04, 0x17
        /*003a*/ 	.short	(.L_19 - .L_18)
.L_18:
        /*003c*/ 	.word	0x00000000
        /*0040*/ 	.short	0x0003
        /*0042*/ 	.short	0x0018
        /*0044*/ 	.byte	0x00, 0xf4, 0x21, 0x00


	//----- nvinfo : EIATTR_KPARAM_INFO
	.align		4
.L_19:
        /*0048*/ 	.byte	0x04, 0x17
        /*004a*/ 	.short	(.L_21 - .L_20)
.L_20:
        /*004c*/ 	.word	0x00000000
        /*0050*/ 	.short	0x0002
        /*0052*/ 	.short	0x0010
        /*0054*/ 	.byte	0x00, 0xf4, 0x21, 0x00


	//----- nvinfo : EIATTR_KPARAM_INFO
	.align		4
.L_21:
        /*0058*/ 	.byte	0x04, 0x17
        /*005a*/ 	.short	(.L_23 - .L_22)
.L_22:
        /*005c*/ 	.word	0x00000000
        /*0060*/ 	.short	0x0001
        /*0062*/ 	.short	0x0008
        /*0064*/ 	.byte	0x00, 0xf4, 0x21, 0x00


	//----- nvinfo : EIATTR_KPARAM_INFO
	.align		4
.L_23:
        /*0068*/ 	.byte	0x04, 0x17
        /*006a*/ 	.short	(.L_25 - .L_24)
.L_24:
        /*006c*/ 	.word	0x00000000
        /*0070*/ 	.short	0x0000
        /*0072*/ 	.short	0x0000
        /*0074*/ 	.byte	0x00, 0xf4, 0x21, 0x00


	//----- nvinfo : EIATTR_SPARSE_MMA_MASK
	.align		4
.L_25:
        /*0078*/ 	.byte	0x03, 0x50
        /*007a*/ 	.short	0x0000


	//----- nvinfo : EIATTR_MAXREG_COUNT
	.align		4
        /*007c*/ 	.byte	0x03, 0x1b
        /*007e*/ 	.short	0x00ff


	//----- nvinfo : EIATTR_EXIT_INSTR_OFFSETS
	.align		4
        /*0080*/ 	.byte	0x04, 0x1c
        /*0082*/ 	.short	(.L_27 - .L_26)


	//   ....[0]....
.L_26:
        /*0084*/ 	.word	0x00000300


	//   ....[1]....
        /*0088*/ 	.word	0x00000320


	//----- nvinfo : EIATTR_REQNTID
	.align		4
.L_27:
        /*008c*/ 	.byte	0x04, 0x10
        /*008e*/ 	.short	(.L_29 - .L_28)
.L_28:
        /*0090*/ 	.word	0x00000080
        /*0094*/ 	.word	0x00000001
        /*0098*/ 	.word	0x00000001


	//----- nvinfo : EIATTR_CBANK_PARAM_SIZE
	.align		4
.L_29:
        /*009c*/ 	.byte	0x03, 0x19
        /*009e*/ 	.short	0x0034


	//----- nvinfo : EIATTR_PARAM_CBANK
	.align		4
        /*00a0*/ 	.byte	0x04, 0x0a
        /*00a2*/ 	.short	(.L_31 - .L_30)
	.align		4
.L_30:
        /*00a4*/ 	.word	index@(.nv.constant0.triton_poi_fused__native_batch_norm_legit_no_training_4)
        /*00a8*/ 	.short	0x0210
        /*00aa*/ 	.short	0x0034


	//----- nvinfo : EIATTR_SW_WAR
	.align		4
.L_31:
        /*00ac*/ 	.byte	0x04, 0x36
        /*00ae*/ 	.short	(.L_33 - .L_32)
.L_32:
        /*00b0*/ 	.word	0x00000008
.L_33:


//--------------------- .nv.callgraph             --------------------------
	.section	.nv.callgraph,"",@"SHT_CUDA_CALLGRAPH"
	.align	4
	.sectionentsize	8
	.align		4
        /*0000*/ 	.word	0x00000000
	.align		4
        /*0004*/ 	.word	0xffffffff
	.align		4
        /*0008*/ 	.word	0x00000000
	.align		4
        /*000c*/ 	.word	0xfffffffe
	.align		4
        /*0010*/ 	.word	0x00000000
	.align		4
        /*0014*/ 	.word	0xfffffffd
	.align		4
        /*0018*/ 	.word	0x00000000
	.align		4
        /*001c*/ 	.word	0xfffffffc


//--------------------- .nv.constant4             --------------------------
	.section	.nv.constant4,"a",@progbits
	.align	8
	.align		8
.nv.constant4:
        /*0000*/ 	.dword	_$_str
	.align		8
        /*0008*/ 	.dword	_$_str_$_2


//--------------------- .text.triton_poi_fused__native_batch_norm_legit_no_training_4 --------------------------
	.section	.text.triton_poi_fused__native_batch_norm_legit_no_training_4,"ax",@progbits
	.align	128
        .global         triton_poi_fused__native_batch_norm_legit_no_training_4
        .type           triton_poi_fused__native_batch_norm_legit_no_training_4,@function
        .size           triton_poi_fused__native_batch_norm_legit_no_training_4,(.L_x_1 - triton_poi_fused__native_batch_norm_legit_no_training_4)
        .other          triton_poi_fused__native_batch_norm_legit_no_training_4,@"STO_CUDA_ENTRY STV_DEFAULT"
triton_poi_fused__native_batch_norm_legit_no_training_4:
.text.triton_poi_fused__native_batch_norm_legit_no_training_4:
[----:B------:R-:W0:Y:S01]  /*0000*/  LDC R1, c[0x0][0x28] ;  /* 0x00000a00ff017b82 */ /* 0x000e220000000800 */
[----:B------:R-:W1:Y:S07]  /*0010*/  S2R R0, SR_TID.X ;  /* 0x0000000000007919 */ /* 0x000e6e0000002100 */
[----:B------:R-:W2:Y:S01]  /*0020*/  LDC.64 R8, c[0x0][0x220] ;  /* 0x00008800ff087b82 */ /* 0x000ea20000000a00 */
[----:B------:R-:W-:Y:S01]  /*0030*/  HFMA2.MMA R14, -RZ, RZ, 0, 0 ;  /* 0x00000000ff0e7435 */ /* 0x000fe200000001ff */
[----:B------:R-:W-:Y:S01]  /*0040*/  ULDC.64 UR4, c[0x0][0x208] ;  /* 0x0000820000047ab9 */ /* 0x000fe20000000a00 */
[----:B------:R-:W3:Y:S05]  /*0050*/  S2R R3, SR_CTAID.X ;  /* 0x0000000000037919 */ /* 0x000eea0000002500 */
[----:B------:R-:W4:Y:S08]  /*0060*/  LDC.64 R4, c[0x0][0x210] ;  /* 0x00008400ff047b82 */ /* 0x000f300000000a00 */
[----:B------:R-:W5:Y:S08]  /*0070*/  LDC.64 R6, c[0x0][0x218] ;  /* 0x00008600ff067b82 */ /* 0x000f700000000a00 */
[----:B------:R-:W5:Y:S01]  /*0080*/  LDC.64 R10, c[0x0][0x228] ;  /* 0x00008a00ff0a7b82 */ /* 0x000f620000000a00 */
[----:B-1----:R-:W-:-:S07]  /*0090*/  LOP3.LUT R0, R0, 0x7f, RZ, 0xc0, !PT ;  /* 0x0000007f00007812 */ /* 0x002fce00078ec0ff */
[----:B------:R-:W1:Y:S01]  /*00a0*/  LDC.64 R12, c[0x0][0x230] ;  /* 0x00008c00ff0c7b82 */ /* 0x000e620000000a00 */
[----:B---3--:R-:W-:Y:S02]  /*00b0*/  SHF.R.S32.HI R2, RZ, 0x18, R3 ;  /* 0x00000018ff027819 */ /* 0x008fe40000011403 */
[----:B------:R-:W-:Y:S02]  /*00c0*/  LEA R0, R3, R0, 0x7 ;  /* 0x0000000003007211 */ /* 0x000fe400078e38ff */
[----:B------:R-:W-:Y:S02]  /*00d0*/  SGXT R3, R2, 0x1 ;  /* 0x000000010203781a */ /* 0x000fe40000000200 */
[----:B------:R-:W-:Y:S02]  /*00e0*/  ISETP.GE.AND P2, PT, R0, 0x80, PT ;  /* 0x000000800000780c */ /* 0x000fe40003f46270 */
[----:B------:R-:W-:-:S04]  /*00f0*/  LEA.HI R3, R3, R0, RZ, 0x4 ;  /* 0x0000000003037211 */ /* 0x000fc800078f20ff */
[----:B------:R-:W-:-:S04]  /*0100*/  SHF.R.S32.HI R2, RZ, 0x4, R3 ;  /* 0x00000004ff027819 */ /* 0x000fc80000011403 */
[----:B------:R-:W-:-:S04]  /*0110*/  LEA.HI R3, R3, R2, RZ, 0x1 ;  /* 0x0000000203037211 */ /* 0x000fc800078f08ff */
[----:B------:R-:W-:-:S04]  /*0120*/  LOP3.LUT R3, R3, 0xfffffffe, RZ, 0xc0, !PT ;  /* 0xfffffffe03037812 */ /* 0x000fc800078ec0ff */
[----:B------:R-:W-:-:S05]  /*0130*/  IADD3 R15, R2, -R3, RZ ;  /* 0x80000003020f7210 */ /* 0x000fca0007ffe0ff */
[----:B--2---:R-:W-:-:S05]  /*0140*/  IMAD.WIDE R8, R15, 0x4, R8 ;  /* 0x000000040f087825 */ /* 0x004fca00078e0208 */
[----:B------:R2:W3:Y:S01]  /*0150*/  @!P2 LDG.E.EL R14, desc[UR4][R8.64] ;  /* 0x00000004080ea981 */ /* 0x0004e2000c2e1900 */
[----:B------:R-:W-:Y:S01]  /*0160*/  CS2R R2, SRZ ;  /* 0x0000000000027805 */ /* 0x000fe2000001ff00 */
[----:B----4-:R-:W-:-:S04]  /*0170*/  IMAD.WIDE R4, R0, 0x4, R4 ;  /* 0x0000000400047825 */ /* 0x010fc800078e0204 */
[C---:B-----5:R-:W-:Y:S01]  /*0180*/  IMAD.WIDE R6, R15.reuse, 0x4, R6 ;  /* 0x000000040f067825 */ /* 0x060fe200078e0206 */
[----:B------:R4:W5:Y:S03]  /*0190*/  @!P2 LDG.E R2, desc[UR4][R4.64] ;  /* 0x000000040402a981 */ /* 0x000966000c1e1900 */
[C---:B0-2---:R-:W-:Y:S01]  /*01a0*/  IMAD.WIDE R8, R15.reuse, 0x4, R10 ;  /* 0x000000040f087825 */ /* 0x045fe200078e020a */
[----:B------:R0:W5:Y:S03]  /*01b0*/  @!P2 LDG.E.EL R3, desc[UR4][R6.64] ;  /* 0x000000040603a981 */ /* 0x000166000c2e1900 */
[----:B-1----:R-:W-:Y:S01]  /*01c0*/  IMAD.WIDE R10, R15, 0x4, R12 ;  /* 0x000000040f0a7825 */ /* 0x002fe200078e020c */
[----:B------:R-:W-:Y:S01]  /*01d0*/  CS2R R12, SRZ ;  /* 0x00000000000c7805 */ /* 0x000fe2000001ff00 */
[----:B----4-:R-:W1:Y:S05]  /*01e0*/  LDC.64 R4, c[0x0][0x238] ;  /* 0x00008e00ff047b82 */ /* 0x010e6a0000000a00 */
[----:B------:R-:W2:Y:S04]  /*01f0*/  @!P2 LDG.E.EL R12, desc[UR4][R8.64] ;  /* 0x00000004080ca981 */ /* 0x000ea8000c2e1900 */
[----:B------:R-:W2:Y:S01]  /*0200*/  @!P2 LDG.E.EL R13, desc[UR4][R10.64] ;  /* 0x000000040a0da981 */ /* 0x000ea2000c2e1900 */
[----:B0-----:R-:W-:Y:S01]  /*0210*/  MOV R6, 0x3e800000 ;  /* 0x3e80000000067802 */ /* 0x001fe20000000f00 */
[----:B---3--:R-:W-:-:S04]  /*0220*/  FADD R14, R14, 9.9999997473787516356e-06 ;  /* 0x3727c5ac0e0e7421 */ /* 0x008fc80000000000 */
[----:B------:R-:W0:Y:S01]  /*0230*/  MUFU.SQRT R15, R14 ;  /* 0x0000000e000f7308 */ /* 0x000e220000002000 */
[----:B-----5:R-:W-:Y:S01]  /*0240*/  FADD R2, -R3, R2 ;  /* 0x0000000203027221 */ /* 0x020fe20000000100 */
[C---:B0-----:R-:W-:Y:S02]  /*0250*/  FSETP.GT.AND P0, PT, R15.reuse, 8.50705917302346158658e+37, PT ;  /* 0x7e8000000f00780b */ /* 0x041fe40003f04000 */
[----:B------:R-:W-:Y:S02]  /*0260*/  FSETP.GEU.AND P1, PT, R15, 1.175494350822287508e-38, PT ;  /* 0x008000000f00780b */ /* 0x000fe40003f2e000 */
[----:B------:R-:W-:-:S09]  /*0270*/  FSEL R6, R6, 1, P0 ;  /* 0x3f80000006067808 */ /* 0x000fd20000000000 */
[----:B------:R-:W-:Y:S02]  /*0280*/  @P0 FMUL R15, R15, 0.25 ;  /* 0x3e8000000f0f0820 */ /* 0x000fe40000400000 */
[----:B------:R-:W-:Y:S02]  /*0290*/  @!P1 FMUL R6, R6, 16777216 ;  /* 0x4b80000006069820 */ /* 0x000fe40000400000 */
[----:B------:R-:W-:-:S06]  /*02a0*/  @!P1 FMUL R15, R15, 16777216 ;  /* 0x4b8000000f0f9820 */ /* 0x000fcc0000400000 */
[----:B------:R-:W0:Y:S02]  /*02b0*/  MUFU.RCP R15, R15 ;  /* 0x0000000f000f7308 */ /* 0x000e240000001000 */
[----:B0-----:R-:W-:-:S04]  /*02c0*/  FMUL R3, R15, R6 ;  /* 0x000000060f037220 */ /* 0x001fc80000400000 */
[----:B------:R-:W-:Y:S01]  /*02d0*/  FMUL R6, R2, R3 ;  /* 0x0000000302067220 */ /* 0x000fe20000400000 */
[----:B-1----:R-:W-:-:S04]  /*02e0*/  IMAD.WIDE R2, R0, 0x4, R4 ;  /* 0x0000000400027825 */ /* 0x002fc800078e0204 */
[----:B--2---:R-:W-:Y:S01]  /*02f0*/  FFMA R13, R6, R12, R13 ;  /* 0x0000000c060d7223 */ /* 0x004fe2000000000d */
[----:B------:R-:W-:Y:S06]  /*0300*/  @P2 EXIT ;  /* 0x000000000000294d */ /* 0x000fec0003800000 */
[----:B------:R-:W-:Y:S01]  /*0310*/  STG.E desc[UR4][R2.64], R13 ;  /* 0x0000000d02007986 */ /* 0x000fe2000c101904 */
[----:B------:R-:W-:Y:S05]  /*0320*/  EXIT ;  /* 0x000000000000794d */ /* 0x000fea0003800000 */
.L_x_0:
[----:B------:R-:W-:-:S00]  /*0330*/  BRA `(.L_x_0) ;  /* 0xfffffffc00fc7947 */ /* 0x000fc0000383ffff */
[----:B------:R-:W-:-:S00]  /*0340*/  NOP ;  /* 0x0000000000007918 */ /* 0x000fc00000000000 */
        /* <DEDUP_REMOVED lines=11> */
.L_x_1:


//--------------------- .nv.global.init           --------------------------
	.section	.nv.global.init,"aw",@progbits
.nv.global.init:
	.type		_$_str,@object
	.size		_$_str,(_$_str_$_2 - _$_str)
_$_str:
        /*0000*/ 	.byte	0x5f, 0x5f, 0x43, 0x55, 0x44, 0x41, 0x5f, 0x46, 0x54, 0x5a, 0x00
	.type		_$_str_$_2,@object
	.size		_$_str_$_2,(.L_1 - _$_str_$_2)
_$_str_$_2:
        /*000b*/ 	.byte	0x5f, 0x5f, 0x43, 0x55, 0x44, 0x41, 0x5f, 0x50, 0x52, 0x45, 0x43, 0x5f, 0x53, 0x51, 0x52, 0x54
        /*001b*/ 	.byte	0x00
.L_1:


//--------------------- .nv.constant0.triton_poi_fused__native_batch_norm_legit_no_training_4 --------------------------
	.section	.nv.constant0.triton_poi_fused__native_batch_norm_legit_no_training_4,"a",@progbits
	.sectionflags	@""
	.align	4
.nv.constant0.triton_poi_fused__native_batch_norm_legit_no_training_4:
	.zero		580
